	.headerflags	@"EF_CUDA_TEXMODE_UNIFIED EF_CUDA_64BIT_ADDRESS EF_CUDA_ACCELERATORS EF_CUDA_SM90 EF_CUDA_VIRTUAL_SM(EF_CUDA_SM90)"
	.elftype	@"ET_EXEC"


//--------------------- .nv.info                  --------------------------
	.section	.nv.info,"",@"SHT_CUDA_INFO"
	.align	4


	//----- nvinfo : EIATTR_REGCOUNT
	.align		4
        /*0000*/ 	.byte	0x04, 0x2f
        /*0002*/ 	.short	(.L_3 - .L_2)
	.align		4
.L_2:
        /*0004*/ 	.word	index@(triton_poi_fused__native_batch_norm_legit_no_training_relu_46)
        /*0008*/ 	.word	0x00000012


	//----- nvinfo : EIATTR_MIN_STACK_SIZE
	.align		4
.L_3:
        /*000c*/ 	.byte	0x04, 0x12
        /*000e*/ 	.short	(.L_5 - .L_4)
	.align		4
.L_4:
        /*0010*/ 	.word	index@(triton_poi_fused__native_batch_norm_legit_no_training_relu_46)
        /*0014*/ 	.word	0x00000000


	//----- nvinfo : EIATTR_FRAME_SIZE
	.align		4
.L_5:
        /*0018*/ 	.byte	0x04, 0x11
        /*001a*/ 	.short	(.L_7 - .L_6)
	.align		4
.L_6:
        /*001c*/ 	.word	index@(triton_poi_fused__native_batch_norm_legit_no_training_relu_46)
        /*0020*/ 	.word	0x00000000


	//----- nvinfo : EIATTR_MIN_STACK_SIZE
	.align		4
.L_7:
        /*0024*/ 	.byte	0x04, 0x12
        /*0026*/ 	.short	(.L_9 - .L_8)
	.align		4
.L_8:
        /*0028*/ 	.word	index@(triton_poi_fused__native_batch_norm_legit_no_training_relu_46)
        /*002c*/ 	.word	0x00000000
.L_9:


//--------------------- .nv.info.triton_poi_fused__native_batch_norm_legit_no_training_relu_46 --------------------------
	.section	.nv.info.triton_poi_fused__native_batch_norm_legit_no_training_relu_46,"",@"SHT_CUDA_INFO"
	.sectionflags	@""
	.align	4


	//----- nvinfo : EIATTR_CUDA_API_VERSION
	.align		4
        /*0000*/ 	.byte	0x04, 0x37
        /*0002*/ 	.short	(.L_11 - .L_10)
.L_10:
        /*0004*/ 	.word	0x0000007c


	//----- nvinfo : EIATTR_KPARAM_INFO
	.align		4
.L_11:
        /*0008*/ 	.byte	0x04, 0x17
        /*000a*/ 	.short	(.L_13 - .L_12)
.L_12:
        /*000c*/ 	.word	0x00000000
        /*0010*/ 	.short	0x0006
        /*0012*/ 	.short	0x0030
        /*0014*/ 	.byte	0x00, 0xf0, 0x11, 0x00


	//----- nvinfo : EIATTR_KPARAM_INFO
	.align		4
.L_13:
        /*0018*/ 	.byte	0x04, 0x17
        /*001a*/ 	.short	(.L_15 - .L_14)
.L_14:
        /*001c*/ 	.word	0x00000000
        /*0020*/ 	.short	0x0005
        /*0022*/ 	.short	0x0028
        /*0024*/ 	.byte	0x00, 0xf4, 0x21, 0x00


	//----- nvinfo : EIATTR_KPARAM_INFO
	.align		4
.L_15:
        /*0028*/ 	.byte	0x04, 0x17
        /*002a*/ 	.short	(.L_17 - .L_16)
.L_16:
        /*002c*/ 	.word	0x00000000
        /*0030*/ 	.short	0x0004
        /*0032*/ 	.short	0x0020
        /*0034*/ 	.byte	0x00, 0xf4, 0x21, 0x00


	//----- nvinfo : EIATTR_KPARAM_INFO
	.align		4
.L_17:
        /*0038*/ 	.byte	0x04, 0x17
        /*003a*/ 	.short	(.L_19 - .L_18)
.L_18:
        /*003c*/ 	.word	0x00000000
        /*0040*/ 	.short	0x0003
        /*0042*/ 	.short	0x0018
        /*0044*/ 	.byte	0x00, 0xf4, 0x21, 0x00


	//----- nvinfo : EIATTR_KPARAM_INFO
	.align		4
.L_19:
        /*0048*/ 	.byte	0x04, 0x17
        /*004a*/ 	.short	(.L_21 - .L_20)
.L_20:
        /*004c*/ 	.word	0x00000000
        /*0050*/ 	.short	0x0002
        /*0052*/ 	.short	0x0010
        /*0054*/ 	.byte	0x00, 0xf4, 0x21, 0x00


	//----- nvinfo : EIATTR_KPARAM_INFO
	.align		4
.L_21:
        /*0058*/ 	.byte	0x04, 0x17
        /*005a*/ 	.short	(.L_23 - .L_22)
.L_22:
        /*005c*/ 	.word	0x00000000
        /*0060*/ 	.short	0x0001
        /*0062*/ 	.short	0x0008
        /*0064*/ 	.byte	0x00, 0xf4, 0x21, 0x00


	//----- nvinfo : EIATTR_KPARAM_INFO
	.align		4
.L_23:
        /*0068*/ 	.byte	0x04, 0x17
        /*006a*/ 	.short	(.L_25 - .L_24)
.L_24:
        /*006c*/ 	.word	0x00000000
        /*0070*/ 	.short	0x0000
        /*0072*/ 	.short	0x0000
        /*0074*/ 	.byte	0x00, 0xf4, 0x21, 0x00


	//----- nvinfo : EIATTR_SPARSE_MMA_MASK
	.align		4
.L_25:
        /*0078*/ 	.byte	0x03, 0x50
        /*007a*/ 	.short	0x0000


	//----- nvinfo : EIATTR_MAXREG_COUNT
	.align		4
        /*007c*/ 	.byte	0x03, 0x1b
        /*007e*/ 	.short	0x00ff


	//----- nvinfo : EIATTR_EXIT_INSTR_OFFSETS
	.align		4
        /*0080*/ 	.byte	0x04, 0x1c
        /*0082*/ 	.short	(.L_27 - .L_26)


	//   ....[0]....
.L_26:
        /*0084*/ 	.word	0x000003d0


	//----- nvinfo : EIATTR_REQNTID
	.align		4
.L_27:
        /*0088*/ 	.byte	0x04, 0x10
        /*008a*/ 	.short	(.L_29 - .L_28)
.L_28:
        /*008c*/ 	.word	0x00000100
        /*0090*/ 	.word	0x00000001
        /*0094*/ 	.word	0x00000001


	//----- nvinfo : EIATTR_CBANK_PARAM_SIZE
	.align		4
.L_29:
        /*0098*/ 	.byte	0x03, 0x19
        /*009a*/ 	.short	0x0034


	//----- nvinfo : EIATTR_PARAM_CBANK
	.align		4
        /*009c*/ 	.byte	0x04, 0x0a
        /*009e*/ 	.short	(.L_31 - .L_30)
	.align		4
.L_30:
        /*00a0*/ 	.word	index@(.nv.constant0.triton_poi_fused__native_batch_norm_legit_no_training_relu_46)
        /*00a4*/ 	.short	0x0210
        /*00a6*/ 	.short	0x0034


	//----- nvinfo : EIATTR_SW_WAR
	.align		4
.L_31:
        /*00a8*/ 	.byte	0x04, 0x36
        /*00aa*/ 	.short	(.L_33 - .L_32)
.L_32:
        /*00ac*/ 	.word	0x00000008
.L_33:


//--------------------- .nv.callgraph             --------------------------
	.section	.nv.callgraph,"",@"SHT_CUDA_CALLGRAPH"
	.align	4
	.sectionentsize	8
	.align		4
        /*0000*/ 	.word	0x00000000
	.align		4
        /*0004*/ 	.word	0xffffffff
	.align		4
        /*0008*/ 	.word	0x00000000
	.align		4
        /*000c*/ 	.word	0xfffffffe
	.align		4
        /*0010*/ 	.word	0x00000000
	.align		4
        /*0014*/ 	.word	0xfffffffd
	.align		4
        /*0018*/ 	.word	0x00000000
	.align		4
        /*001c*/ 	.word	0xfffffffc


//--------------------- .nv.constant4             --------------------------
	.section	.nv.constant4,"a",@progbits
	.align	8
	.align		8
.nv.constant4:
        /*0000*/ 	.dword	_$_str
	.align		8
        /*0008*/ 	.dword	_$_str_$_2


//--------------------- .text.triton_poi_fused__native_batch_norm_legit_no_training_relu_46 --------------------------
	.section	.text.triton_poi_fused__native_batch_norm_legit_no_training_relu_46,"ax",@progbits
	.align	128
        .global         triton_poi_fused__native_batch_norm_legit_no_training_relu_46
        .type           triton_poi_fused__native_batch_norm_legit_no_training_relu_46,@function
        .size           triton_poi_fused__native_batch_norm_legit_no_training_relu_46,(.L_x_1 - triton_poi_fused__native_batch_norm_legit_no_training_relu_46)
        .other          triton_poi_fused__native_batch_norm_legit_no_training_relu_46,@"STO_CUDA_ENTRY STV_DEFAULT"
triton_poi_fused__native_batch_norm_legit_no_training_relu_46:
.text.triton_poi_fused__native_batch_norm_legit_no_training_relu_46:
[----:B------:R-:W-:Y:S01]  /*0000*/  LDC R1, c[0x0][0x28] ;  /* 0x00000a00ff017b82 */ /* 0x000fe20000000800 */
[----:B------:R-:W1:Y:S07]  /*0010*/  S2R R0, SR_TID.X ;  /* 0x0000000000007919 */ /* 0x000e6e0000002100 */
[----:B------:R-:W2:Y:S01]  /*0020*/  LDC.64 R2, c[0x0][0x220] ;  /* 0x00008800ff027b82 */ /* 0x000ea20000000a00 */
[----:B------:R-:W-:Y:S01]  /*0030*/  ULDC.64 UR4, c[0x0][0x208] ;  /* 0x0000820000047ab9 */ /* 0x000fe20000000a00 */
[----:B------:R-:W3:Y:S06]  /*0040*/  S2R R7, SR_CTAID.X ;  /* 0x0000000000077919 */ /* 0x000eec0000002500 */
[----:B------:R-:W4:Y:S08]  /*0050*/  LDC.64 R8, c[0x0][0x228] ;  /* 0x00008a00ff087b82 */ /* 0x000f300000000a00 */
[----:B------:R-:W5:Y:S01]  /*0060*/  LDC.64 R10, c[0x0][0x230] ;  /* 0x00008c00ff0a7b82 */ /* 0x000f620000000a00 */
[----:B-1----:R-:W-:-:S02]  /*0070*/  SHF.L.U32 R0, R0, 0x1, RZ ;  /* 0x0000000100007819 */ /* 0x002fc400000006ff */
[----:B---3--:R-:W-:Y:S02]  /*0080*/  SHF.R.S32.HI R5, RZ, 0x16, R7 ;  /* 0x00000016ff057819 */ /* 0x008fe40000011407 */
[----:B------:R-:W-:Y:S02]  /*0090*/  LOP3.LUT R0, R0, 0x1fe, RZ, 0xc0, !PT ;  /* 0x000001fe00007812 */ /* 0x000fe400078ec0ff */
[----:B------:R-:W-:Y:S02]  /*00a0*/  SGXT R5, R5, 0x1 ;  /* 0x000000010505781a */ /* 0x000fe40000000200 */
[----:B------:R-:W-:Y:S02]  /*00b0*/  LEA R0, R7, R0, 0x9 ;  /* 0x0000000007007211 */ /* 0x000fe400078e48ff */
[----:B------:R-:W1:Y:S02]  /*00c0*/  LDC.64 R6, c[0x0][0x218] ;  /* 0x00008600ff067b82 */ /* 0x000e640000000a00 */
[----:B------:R-:W-:-:S04]  /*00d0*/  LEA.HI R5, R5, R0, RZ, 0x7 ;  /* 0x0000000005057211 */ /* 0x000fc800078f38ff */
[----:B------:R-:W-:-:S04]  /*00e0*/  LOP3.LUT R5, R5, 0xffffff80, RZ, 0xc0, !PT ;  /* 0xffffff8005057812 */ /* 0x000fc800078ec0ff */
[----:B------:R-:W-:Y:S02]  /*00f0*/  IADD3 R13, R0, -R5, RZ ;  /* 0x80000005000d7210 */ /* 0x000fe40007ffe0ff */
[----:B------:R-:W3:Y:S03]  /*0100*/  LDC.64 R4, c[0x0][0x210] ;  /* 0x00008400ff047b82 */ /* 0x000ee60000000a00 */
[----:B--2---:R-:W-:-:S06]  /*0110*/  IMAD.WIDE R2, R13, 0x4, R2 ;  /* 0x000000040d027825 */ /* 0x004fcc00078e0202 */
[----:B------:R-:W2:Y:S01]  /*0120*/  LDG.E.EL.64 R2, desc[UR4][R2.64] ;  /* 0x0000000402027981 */ /* 0x000ea2000c2e1b00 */
[----:B-1----:R-:W-:-:S04]  /*0130*/  IMAD.WIDE R6, R13, 0x4, R6 ;  /* 0x000000040d067825 */ /* 0x002fc800078e0206 */
[C---:B----4-:R-:W-:Y:S02]  /*0140*/  IMAD.WIDE R8, R13.reuse, 0x4, R8 ;  /* 0x000000040d087825 */ /* 0x050fe400078e0208 */
[----:B------:R-:W4:Y:S02]  /*0150*/  LDG.E.EL.64 R6, desc[UR4][R6.64] ;  /* 0x0000000406067981 */ /* 0x000f24000c2e1b00 */
[----:B-----5:R-:W-:Y:S02]  /*0160*/  IMAD.WIDE R10, R13, 0x4, R10 ;  /* 0x000000040d0a7825 */ /* 0x020fe400078e020a */
[----:B------:R-:W5:Y:S02]  /*0170*/  LDG.E.EL.64 R8, desc[UR4][R8.64] ;  /* 0x0000000408087981 */ /* 0x000f64000c2e1b00 */
[----:B---3--:R-:W-:Y:S02]  /*0180*/  IMAD.WIDE R4, R0, 0x4, R4 ;  /* 0x0000000400047825 */ /* 0x008fe400078e0204 */
[----:B------:R-:W5:Y:S04]  /*0190*/  LDG.E.EL.64 R10, desc[UR4][R10.64] ;  /* 0x000000040a0a7981 */ /* 0x000f68000c2e1b00 */
[----:B------:R-:W4:Y:S01]  /*01a0*/  LDG.E.64 R4, desc[UR4][R4.64] ;  /* 0x0000000404047981 */ /* 0x000f22000c1e1b00 */
[----:B------:R-:W-:Y:S01]  /*01b0*/  HFMA2.MMA R14, -RZ, RZ, 1.625, 0 ;  /* 0x3e800000ff0e7435 */ /* 0x000fe200000001ff */
[----:B--2---:R-:W-:Y:S01]  /*01c0*/  FADD R2, R2, 9.9999997473787516356e-06 ;  /* 0x3727c5ac02027421 */ /* 0x004fe20000000000 */
[----:B------:R-:W-:-:S03]  /*01d0*/  FADD R3, R3, 9.9999997473787516356e-06 ;  /* 0x3727c5ac03037421 */ /* 0x000fc60000000000 */
[----:B------:R-:W1:Y:S08]  /*01e0*/  MUFU.SQRT R12, R2 ;  /* 0x00000002000c7308 */ /* 0x000e700000002000 */
[----:B------:R2:W3:Y:S01]  /*01f0*/  MUFU.SQRT R13, R3 ;  /* 0x00000003000d7308 */ /* 0x0004e20000002000 */
[C---:B-1----:R-:W-:Y:S02]  /*0200*/  FSETP.GT.AND P0, PT, R12.reuse, 8.50705917302346158658e+37, PT ;  /* 0x7e8000000c00780b */ /* 0x042fe40003f04000 */
[----:B------:R-:W-:Y:S01]  /*0210*/  FSETP.GEU.AND P2, PT, R12, 1.175494350822287508e-38, PT ;  /* 0x008000000c00780b */ /* 0x000fe20003f4e000 */
[----:B--2---:R-:W1:Y:S01]  /*0220*/  LDC.64 R2, c[0x0][0x238] ;  /* 0x00008e00ff027b82 */ /* 0x004e620000000a00 */
[----:B---3--:R-:W-:-:S02]  /*0230*/  FSETP.GT.AND P1, PT, R13, 8.50705917302346158658e+37, PT ;  /* 0x7e8000000d00780b */ /* 0x008fc40003f24000 */
[----:B------:R-:W-:-:S07]  /*0240*/  FSETP.GEU.AND P3, PT, R13, 1.175494350822287508e-38, PT ;  /* 0x008000000d00780b */ /* 0x000fce0003f6e000 */
[----:B------:R-:W-:-:S04]  /*0250*/  @P0 FMUL R12, R12, 0.25 ;  /* 0x3e8000000c0c0820 */ /* 0x000fc80000400000 */
[----:B------:R-:W-:Y:S01]  /*0260*/  @!P2 FMUL R12, R12, 16777216 ;  /* 0x4b8000000c0ca820 */ /* 0x000fe20000400000 */
[----:B------:R-:W-:-:S04]  /*0270*/  @P1 FMUL R13, R13, 0.25 ;  /* 0x3e8000000d0d1820 */ /* 0x000fc80000400000 */
[----:B------:R-:W-:Y:S01]  /*0280*/  @!P3 FMUL R13, R13, 16777216 ;  /* 0x4b8000000d0db820 */ /* 0x000fe20000400000 */
[----:B------:R-:W2:Y:S01]  /*0290*/  MUFU.RCP R12, R12 ;  /* 0x0000000c000c7308 */ /* 0x000ea20000001000 */
[----:B------:R-:W-:-:S07]  /*02a0*/  FSEL R15, R14, 1, P0 ;  /* 0x3f8000000e0f7808 */ /* 0x000fce0000000000 */
[----:B------:R-:W3:Y:S01]  /*02b0*/  MUFU.RCP R13, R13 ;  /* 0x0000000d000d7308 */ /* 0x000ee20000001000 */
[----:B------:R-:W-:Y:S01]  /*02c0*/  FSEL R14, R14, 1, P1 ;  /* 0x3f8000000e0e7808 */ /* 0x000fe20000800000 */
[----:B------:R-:W-:-:S04]  /*02d0*/  @!P2 FMUL R15, R15, 16777216 ;  /* 0x4b8000000f0fa820 */ /* 0x000fc80000400000 */
[----:B------:R-:W-:Y:S01]  /*02e0*/  @!P3 FMUL R14, R14, 16777216 ;  /* 0x4b8000000e0eb820 */ /* 0x000fe20000400000 */
[----:B----4-:R-:W-:Y:S01]  /*02f0*/  FADD R5, R5, -R7 ;  /* 0x8000000705057221 */ /* 0x010fe20000000000 */
[----:B------:R-:W-:Y:S01]  /*0300*/  FADD R4, R4, -R6 ;  /* 0x8000000604047221 */ /* 0x000fe20000000000 */
[----:B--2---:R-:W-:Y:S01]  /*0310*/  FMUL R15, R12, R15 ;  /* 0x0000000f0c0f7220 */ /* 0x004fe20000400000 */
[----:B---3--:R-:W-:-:S03]  /*0320*/  FMUL R14, R13, R14 ;  /* 0x0000000e0d0e7220 */ /* 0x008fc60000400000 */
[----:B------:R-:W-:Y:S01]  /*0330*/  FMUL R15, R4, R15 ;  /* 0x0000000f040f7220 */ /* 0x000fe20000400000 */
[----:B------:R-:W-:-:S03]  /*0340*/  FMUL R14, R5, R14 ;  /* 0x0000000e050e7220 */ /* 0x000fc60000400000 */
[----:B-----5:R-:W-:Y:S01]  /*0350*/  FFMA R8, R8, R15, R10 ;  /* 0x0000000f08087223 */ /* 0x020fe2000000000a */
[----:B------:R-:W-:-:S04]  /*0360*/  FFMA R9, R9, R14, R11 ;  /* 0x0000000e09097223 */ /* 0x000fc8000000000b */
[----:B------:R-:W-:Y:S02]  /*0370*/  FSETP.GEU.AND P0, PT, R8, RZ, PT ;  /* 0x000000ff0800720b */ /* 0x000fe40003f0e000 */
[C---:B------:R-:W-:Y:S01]  /*0380*/  FSETP.GEU.AND P1, PT, R9.reuse, RZ, PT ;  /* 0x000000ff0900720b */ /* 0x040fe20003f2e000 */
[----:B-1----:R-:W-:Y:S01]  /*0390*/  IMAD.WIDE R2, R0, 0x4, R2 ;  /* 0x0000000400027825 */ /* 0x002fe200078e0202 */
[----:B------:R-:W-:Y:S02]  /*03a0*/  FSEL R8, R8, RZ, P0 ;  /* 0x000000ff08087208 */ /* 0x000fe40000000000 */
[----:B------:R-:W-:-:S05]  /*03b0*/  FSEL R9, R9, RZ, P1 ;  /* 0x000000ff09097208 */ /* 0x000fca0000800000 */
[----:B------:R-:W-:Y:S01]  /*03c0*/  STG.E.64 desc[UR4][R2.64], R8 ;  /* 0x0000000802007986 */ /* 0x000fe2000c101b04 */
[----:B------:R-:W-:Y:S05]  /*03d0*/  EXIT ;  /* 0x000000000000794d */ /* 0x000fea0003800000 */
.L_x_0:
[----:B------:R-:W-:-:S00]  /*03e0*/  BRA `(.L_x_0) ;  /* 0xfffffffc00fc7947 */ /* 0x000fc0000383ffff */
[----:B------:R-:W-:-:S00]  /*03f0*/  NOP ;  /* 0x0000000000007918 */ /* 0x000fc00000000000 */
        /* <DEDUP_REMOVED lines=8> */
.L_x_1:


//--------------------- .nv.global.init           --------------------------
	.section	.nv.global.init,"aw",@progbits
.nv.global.init:
	.type		_$_str,@object
	.size		_$_str,(_$_str_$_2 - _$_str)
_$_str:
        /*0000*/ 	.byte	0x5f, 0x5f, 0x43, 0x55, 0x44, 0x41, 0x5f, 0x46, 0x54, 0x5a, 0x00
	.type		_$_str_$_2,@object
	.size		_$_str_$_2,(.L_1 - _$_str_$_2)
_$_str_$_2:
        /*000b*/ 	.byte	0x5f, 0x5f, 0x43, 0x55, 0x44, 0x41, 0x5f, 0x50, 0x52, 0x45, 0x43, 0x5f, 0x53, 0x51, 0x52, 0x54
        /*001b*/ 	.byte	0x00
.L_1:


//--------------------- .nv.constant0.triton_poi_fused__native_batch_norm_legit_no_training_relu_46 --------------------------
	.section	.nv.constant0.triton_poi_fused__native_batch_norm_legit_no_training_relu_46,"a",@progbits
	.sectionflags	@""
	.align	4
.nv.constant0.triton_poi_fused__native_batch_norm_legit_no_training_relu_46:
	.zero		580
